	.headerflags	@"EF_CUDA_TEXMODE_UNIFIED EF_CUDA_64BIT_ADDRESS EF_CUDA_ACCELERATORS EF_CUDA_SM90 EF_CUDA_VIRTUAL_SM(EF_CUDA_SM90)"
	.elftype	@"ET_EXEC"


//--------------------- .nv.info                  --------------------------
	.section	.nv.info,"",@"SHT_CUDA_INFO"
	.align	4


	//----- nvinfo : EIATTR_REGCOUNT
	.align		4
        /*0000*/ 	.byte	0x04, 0x2f
        /*0002*/ 	.short	(.L_1 - .L_0)
	.align		4
.L_0:
        /*0004*/ 	.word	index@(triton_poi_fused_cat_9)
        /*0008*/ 	.word	0x00000013


	//----- nvinfo : EIATTR_MIN_STACK_SIZE
	.align		4
.L_1:
        /*000c*/ 	.byte	0x04, 0x12
        /*000e*/ 	.short	(.L_3 - .L_2)
	.align		4
.L_2:
        /*0010*/ 	.word	index@(triton_poi_fused_cat_9)
        /*0014*/ 	.word	0x00000000


	//----- nvinfo : EIATTR_FRAME_SIZE
	.align		4
.L_3:
        /*0018*/ 	.byte	0x04, 0x11
        /*001a*/ 	.short	(.L_5 - .L_4)
	.align		4
.L_4:
        /*001c*/ 	.word	index@(triton_poi_fused_cat_9)
        /*0020*/ 	.word	0x00000000


	//----- nvinfo : EIATTR_MIN_STACK_SIZE
	.align		4
.L_5:
        /*0024*/ 	.byte	0x04, 0x12
        /*0026*/ 	.short	(.L_7 - .L_6)
	.align		4
.L_6:
        /*0028*/ 	.word	index@(triton_poi_fused_cat_9)
        /*002c*/ 	.word	0x00000000
.L_7:


//--------------------- .nv.info.triton_poi_fused_cat_9 --------------------------
	.section	.nv.info.triton_poi_fused_cat_9,"",@"SHT_CUDA_INFO"
	.sectionflags	@""
	.align	4


	//----- nvinfo : EIATTR_CUDA_API_VERSION
	.align		4
        /*0000*/ 	.byte	0x04, 0x37
        /*0002*/ 	.short	(.L_9 - .L_8)
.L_8:
        /*0004*/ 	.word	0x0000007c


	//----- nvinfo : EIATTR_KPARAM_INFO
	.align		4
.L_9:
        /*0008*/ 	.byte	0x04, 0x17
        /*000a*/ 	.short	(.L_11 - .L_10)
.L_10:
        /*000c*/ 	.word	0x00000000
        /*0010*/ 	.short	0x0004
        /*0012*/ 	.short	0x0020
        /*0014*/ 	.byte	0x00, 0xf0, 0x11, 0x00


	//----- nvinfo : EIATTR_KPARAM_INFO
	.align		4
.L_11:
        /*0018*/ 	.byte	0x04, 0x17
        /*001a*/ 	.short	(.L_13 - .L_12)
.L_12:
        /*001c*/ 	.word	0x00000000
        /*0020*/ 	.short	0x0003
        /*0022*/ 	.short	0x0018
        /*0024*/ 	.byte	0x00, 0xf4, 0x21, 0x00


	//----- nvinfo : EIATTR_KPARAM_INFO
	.align		4
.L_13:
        /*0028*/ 	.byte	0x04, 0x17
        /*002a*/ 	.short	(.L_15 - .L_14)
.L_14:
        /*002c*/ 	.word	0x00000000
        /*0030*/ 	.short	0x0002
        /*0032*/ 	.short	0x0010
        /*0034*/ 	.byte	0x00, 0xf4, 0x21, 0x00


	//----- nvinfo : EIATTR_KPARAM_INFO
	.align		4
.L_15:
        /*0038*/ 	.byte	0x04, 0x17
        /*003a*/ 	.short	(.L_17 - .L_16)
.L_16:
        /*003c*/ 	.word	0x00000000
        /*0040*/ 	.short	0x0001
        /*0042*/ 	.short	0x0008
        /*0044*/ 	.byte	0x00, 0xf4, 0x21, 0x00


	//----- nvinfo : EIATTR_KPARAM_INFO
	.align		4
.L_17:
        /*0048*/ 	.byte	0x04, 0x17
        /*004a*/ 	.short	(.L_19 - .L_18)
.L_18:
        /*004c*/ 	.word	0x00000000
        /*0050*/ 	.short	0x0000
        /*0052*/ 	.short	0x0000
        /*0054*/ 	.byte	0x00, 0xf4, 0x21, 0x00


	//----- nvinfo : EIATTR_SPARSE_MMA_MASK
	.align		4
.L_19:
        /*0058*/ 	.byte	0x03, 0x50
        /*005a*/ 	.short	0x0000


	//----- nvinfo : EIATTR_MAXREG_COUNT
	.align		4
        /*005c*/ 	.byte	0x03, 0x1b
        /*005e*/ 	.short	0x00ff


	//----- nvinfo : EIATTR_EXIT_INSTR_OFFSETS
	.align		4
        /*0060*/ 	.byte	0x04, 0x1c
        /*0062*/ 	.short	(.L_21 - .L_20)


	//   ....[0]....
.L_20:
        /*0064*/ 	.word	0x00000360


	//----- nvinfo : EIATTR_REQNTID
	.align		4
.L_21:
        /*0068*/ 	.byte	0x04, 0x10
        /*006a*/ 	.short	(.L_23 - .L_22)
.L_22:
        /*006c*/ 	.word	0x00000100
        /*0070*/ 	.word	0x00000001
        /*0074*/ 	.word	0x00000001


	//----- nvinfo : EIATTR_CBANK_PARAM_SIZE
	.align		4
.L_23:
        /*0078*/ 	.byte	0x03, 0x19
        /*007a*/ 	.short	0x0024


	//----- nvinfo : EIATTR_PARAM_CBANK
	.align		4
        /*007c*/ 	.byte	0x04, 0x0a
        /*007e*/ 	.short	(.L_25 - .L_24)
	.align		4
.L_24:
        /*0080*/ 	.word	index@(.nv.constant0.triton_poi_fused_cat_9)
        /*0084*/ 	.short	0x0210
        /*0086*/ 	.short	0x0024


	//----- nvinfo : EIATTR_SW_WAR
	.align		4
.L_25:
        /*0088*/ 	.byte	0x04, 0x36
        /*008a*/ 	.short	(.L_27 - .L_26)
.L_26:
        /*008c*/ 	.word	0x00000008
.L_27:


//--------------------- .nv.callgraph             --------------------------
	.section	.nv.callgraph,"",@"SHT_CUDA_CALLGRAPH"
	.align	4
	.sectionentsize	8
	.align		4
        /*0000*/ 	.word	0x00000000
	.align		4
        /*0004*/ 	.word	0xffffffff
	.align		4
        /*0008*/ 	.word	0x00000000
	.align		4
        /*000c*/ 	.word	0xfffffffe
	.align		4
        /*0010*/ 	.word	0x00000000
	.align		4
        /*0014*/ 	.word	0xfffffffd
	.align		4
        /*0018*/ 	.word	0x00000000
	.align		4
        /*001c*/ 	.word	0xfffffffc


//--------------------- .text.triton_poi_fused_cat_9 --------------------------
	.section	.text.triton_poi_fused_cat_9,"ax",@progbits
	.align	128
        .global         triton_poi_fused_cat_9
        .type           triton_poi_fused_cat_9,@function
        .size           triton_poi_fused_cat_9,(.L_x_1 - triton_poi_fused_cat_9)
        .other          triton_poi_fused_cat_9,@"STO_CUDA_ENTRY STV_DEFAULT"
triton_poi_fused_cat_9:
.text.triton_poi_fused_cat_9:
[----:B------:R-:W-:Y:S01]  /*0000*/  LDC R1, c[0x0][0x28] ;  /* 0x00000a00ff017b82 */ /* 0x000fe20000000800 */
[----:B------:R-:W1:Y:S07]  /*0010*/  S2R R0, SR_TID.X ;  /* 0x0000000000007919 */ /* 0x000e6e0000002100 */
[----:B------:R-:W2:Y:S01]  /*0020*/  LDC.64 R4, c[0x0][0x218] ;  /* 0x00008600ff047b82 */ /* 0x000ea20000000a00 */
[----:B------:R-:W-:Y:S01]  /*0030*/  ULDC.64 UR6, c[0x0][0x220] ;  /* 0x0000880000067ab9 */ /* 0x000fe20000000a00 */
[----:B------:R-:W-:Y:S01]  /*0040*/  ULDC.64 UR4, c[0x0][0x208] ;  /* 0x0000820000047ab9 */ /* 0x000fe20000000a00 */
[----:B------:R-:W3:Y:S01]  /*0050*/  S2R R3, SR_CTAID.X ;  /* 0x0000000000037919 */ /* 0x000ee20000002500 */
[----:B-1----:R-:W-:-:S05]  /*0060*/  IMAD.SHL.U32 R0, R0, 0x2, RZ ;  /* 0x0000000200007824 */ /* 0x002fca00078e00ff */
[----:B------:R-:W-:-:S05]  /*0070*/  LOP3.LUT R0, R0, 0x1fe, RZ, 0xc0, !PT ;  /* 0x000001fe00007812 */ /* 0x000fca00078ec0ff */
[----:B---3--:R-:W-:Y:S02]  /*0080*/  IMAD R0, R3, 0x200, R0 ;  /* 0x0000020003007824 */ /* 0x008fe400078e0200 */
[----:B------:R-:W1:Y:S03]  /*0090*/  LDC.64 R2, c[0x0][0x210] ;  /* 0x00008400ff027b82 */ /* 0x000e660000000a00 */
[----:B------:R-:W-:-:S04]  /*00a0*/  SHF.R.S32.HI R7, RZ, 0x1f, R0 ;  /* 0x0000001fff077819 */ /* 0x000fc80000011400 */
[CC--:B------:R-:W-:Y:S02]  /*00b0*/  LEA.HI R6, R7.reuse, R0.reuse, RZ, 0x6 ;  /* 0x0000000007067211 */ /* 0x0c0fe400078f30ff */
[----:B------:R-:W-:Y:S02]  /*00c0*/  LEA.HI R10, R7, R0, RZ, 0x10 ;  /* 0x00000000070a7211 */ /* 0x000fe400078f80ff */
[--C-:B------:R-:W-:Y:S02]  /*00d0*/  SHF.R.S32.HI R8, RZ, 0x6, R6.reuse ;  /* 0x00000006ff087819 */ /* 0x100fe40000011406 */
[----:B------:R-:W-:Y:S02]  /*00e0*/  SHF.R.S32.HI R9, RZ, 0x1f, R6 ;  /* 0x0000001fff097819 */ /* 0x000fe40000011406 */
[----:B------:R-:W-:Y:S02]  /*00f0*/  LOP3.LUT R7, R6, 0xffffffc0, RZ, 0xc0, !PT ;  /* 0xffffffc006077812 */ /* 0x000fe400078ec0ff */
[----:B------:R-:W-:-:S02]  /*0100*/  LEA.HI R9, R9, R8, RZ, 0xa ;  /* 0x0000000809097211 */ /* 0x000fc400078f50ff */
[----:B------:R-:W-:Y:S01]  /*0110*/  SHF.R.S32.HI R11, RZ, 0x10, R10 ;  /* 0x00000010ff0b7819 */ /* 0x000fe2000001140a */
[----:B------:R-:W-:Y:S01]  /*0120*/  IMAD.IADD R7, R0, 0x1, -R7 ;  /* 0x0000000100077824 */ /* 0x000fe200078e0a07 */
[----:B------:R-:W-:-:S03]  /*0130*/  LOP3.LUT R9, R9, 0xfffffc00, RZ, 0xc0, !PT ;  /* 0xfffffc0009097812 */ /* 0x000fc600078ec0ff */
[----:B------:R-:W-:Y:S01]  /*0140*/  IMAD.SHL.U32 R6, R11, 0x8000, RZ ;  /* 0x000080000b067824 */ /* 0x000fe200078e00ff */
[----:B------:R-:W-:Y:S01]  /*0150*/  LOP3.LUT R11, R10, 0xffff0000, RZ, 0xc0, !PT ;  /* 0xffff00000a0b7812 */ /* 0x000fe200078ec0ff */
[----:B------:R-:W-:Y:S01]  /*0160*/  IMAD.IADD R9, R8, 0x1, -R9 ;  /* 0x0000000108097824 */ /* 0x000fe200078e0a09 */
[----:B------:R-:W-:Y:S02]  /*0170*/  SHF.R.S32.HI R10, RZ, 0x1f, R7 ;  /* 0x0000001fff0a7819 */ /* 0x000fe40000011407 */
[----:B------:R-:W-:Y:S01]  /*0180*/  SHF.R.S32.HI R13, RZ, 0x1f, R6 ;  /* 0x0000001fff0d7819 */ /* 0x000fe20000011406 */
[C---:B------:R-:W-:Y:S01]  /*0190*/  IMAD.SHL.U32 R8, R9.reuse, 0x40, RZ ;  /* 0x0000004009087824 */ /* 0x040fe200078e00ff */
[C---:B------:R-:W-:Y:S01]  /*01a0*/  ISETP.GE.AND P0, PT, R9.reuse, 0x200, PT ;  /* 0x000002000900780c */ /* 0x040fe20003f06270 */
[----:B--2---:R-:W-:Y:S01]  /*01b0*/  IMAD.WIDE R4, R9, 0x4, R4 ;  /* 0x0000000409047825 */ /* 0x004fe200078e0204 */
[----:B------:R-:W-:Y:S02]  /*01c0*/  IADD3 R11, R6, R0, -R11 ;  /* 0x00000000060b7210 */ /* 0x000fe40007ffe80b */
[----:B------:R-:W-:-:S02]  /*01d0*/  IADD3 R7, P1, P2, R8, R7, R6 ;  /* 0x0000000708077210 */ /* 0x000fc40007a3e006 */
[----:B------:R-:W-:Y:S01]  /*01e0*/  SHF.R.S32.HI R8, RZ, 0x1f, R8 ;  /* 0x0000001fff087819 */ /* 0x000fe20000011408 */
[----:B-1----:R-:W-:-:S03]  /*01f0*/  IMAD.WIDE R2, R11, 0x4, R2 ;  /* 0x000000040b027825 */ /* 0x002fc600078e0202 */
[----:B------:R-:W-:Y:S02]  /*0200*/  IADD3.X R8, R8, R10, R13, P1, P2 ;  /* 0x0000000a08087210 */ /* 0x000fe40000fe440d */
[----:B------:R-:W-:Y:S02]  /*0210*/  CS2R R10, SRZ ;  /* 0x00000000000a7805 */ /* 0x000fe4000001ff00 */
[----:B------:R-:W-:Y:S02]  /*0220*/  ISETP.GT.AND P1, PT, R9, 0x1ff, PT ;  /* 0x000001ff0900780c */ /* 0x000fe40003f24270 */
[----:B------:R-:W-:Y:S02]  /*0230*/  CS2R R12, SRZ ;  /* 0x00000000000c7805 */ /* 0x000fe4000001ff00 */
[C---:B------:R-:W-:Y:S02]  /*0240*/  LEA R6, P2, R7.reuse, UR6, 0x2 ;  /* 0x0000000607067c11 */ /* 0x040fe4000f8410ff */
[----:B------:R-:W-:Y:S01]  /*0250*/  CS2R R14, SRZ ;  /* 0x00000000000e7805 */ /* 0x000fe2000001ff00 */
[----:B------:R-:W2:Y:S01]  /*0260*/  @!P0 LDG.E.64 R10, desc[UR4][R2.64] ;  /* 0x00000004020a8981 */ /* 0x000ea2000c1e1b00 */
[----:B------:R-:W-:-:S02]  /*0270*/  LEA.HI.X R7, R7, UR7, R8, 0x2, P2 ;  /* 0x0000000707077c11 */ /* 0x000fc400090f1408 */
[----:B------:R-:W1:Y:S01]  /*0280*/  LDC.64 R8, c[0x0][0x228] ;  /* 0x00008a00ff087b82 */ /* 0x000e620000000a00 */
[----:B------:R-:W3:Y:S04]  /*0290*/  @!P0 LDG.E.EL R12, desc[UR4][R4.64] ;  /* 0x00000004040c8981 */ /* 0x000ee8000c2e1900 */
[----:B------:R-:W4:Y:S04]  /*02a0*/  @!P0 LDG.E.EL R13, desc[UR4][R4.64] ;  /* 0x00000004040d8981 */ /* 0x000f28000c2e1900 */
[----:B------:R-:W5:Y:S01]  /*02b0*/  @P1 LDG.E.64 R14, desc[UR4][R6.64+-0x20000] ;  /* 0xfe000004060e1981 */ /* 0x000f62000c1e1b00 */
[----:B--2---:R-:W-:-:S02]  /*02c0*/  SEL R10, R10, RZ, !P0 ;  /* 0x000000ff0a0a7207 */ /* 0x004fc40004000000 */
[----:B------:R-:W-:Y:S02]  /*02d0*/  SEL R16, R11, RZ, !P0 ;  /* 0x000000ff0b107207 */ /* 0x000fe40004000000 */
[----:B---3--:R-:W-:Y:S02]  /*02e0*/  SEL R3, R12, RZ, !P0 ;  /* 0x000000ff0c037207 */ /* 0x008fe40004000000 */
[----:B----4-:R-:W-:-:S03]  /*02f0*/  SEL R13, R13, RZ, !P0 ;  /* 0x000000ff0d0d7207 */ /* 0x010fc60004000000 */
[----:B------:R-:W-:Y:S01]  /*0300*/  FADD R12, R10, R3 ;  /* 0x000000030a0c7221 */ /* 0x000fe20000000000 */
[----:B-1----:R-:W-:Y:S01]  /*0310*/  IMAD.WIDE R2, R0, 0x4, R8 ;  /* 0x0000000400027825 */ /* 0x002fe200078e0208 */
[----:B-----5:R-:W-:-:S03]  /*0320*/  @P0 SEL R12, R14, RZ, P1 ;  /* 0x000000ff0e0c0207 */ /* 0x020fc60000800000 */
[----:B------:R-:W-:Y:S01]  /*0330*/  FADD R13, R16, R13 ;  /* 0x0000000d100d7221 */ /* 0x000fe20000000000 */
[----:B------:R-:W-:-:S05]  /*0340*/  @P0 SEL R13, R15, RZ, P1 ;  /* 0x000000ff0f0d0207 */ /* 0x000fca0000800000 */
[----:B------:R-:W-:Y:S01]  /*0350*/  STG.E.64 desc[UR4][R2.64], R12 ;  /* 0x0000000c02007986 */ /* 0x000fe2000c101b04 */
[----:B------:R-:W-:Y:S05]  /*0360*/  EXIT ;  /* 0x000000000000794d */ /* 0x000fea0003800000 */
.L_x_0:
[----:B------:R-:W-:-:S00]  /*0370*/  BRA `(.L_x_0) ;  /* 0xfffffffc00fc7947 */ /* 0x000fc0000383ffff */
[----:B------:R-:W-:-:S00]  /*0380*/  NOP ;  /* 0x0000000000007918 */ /* 0x000fc00000000000 */
[----:B------:R-:W-:-:S00]  /*0390*/  NOP ;  /* 0x0000000000007918 */ /* 0x000fc00000000000 */
[----:B------:R-:W-:-:S00]  /*03a0*/  NOP ;  /* 0x0000000000007918 */ /* 0x000fc00000000000 */
[----:B------:R-:W-:-:S00]  /*03b0*/  NOP ;  /* 0x0000000000007918 */ /* 0x000fc00000000000 */
[----:B------:R-:W-:-:S00]  /*03c0*/  NOP ;  /* 0x0000000000007918 */ /* 0x000fc00000000000 */
[----:B------:R-:W-:-:S00]  /*03d0*/  NOP ;  /* 0x0000000000007918 */ /* 0x000fc00000000000 */
[----:B------:R-:W-:-:S00]  /*03e0*/  NOP ;  /* 0x0000000000007918 */ /* 0x000fc00000000000 */
[----:B------:R-:W-:-:S00]  /*03f0*/  NOP ;  /* 0x0000000000007918 */ /* 0x000fc00000000000 */
.L_x_1:


//--------------------- .nv.constant0.triton_poi_fused_cat_9 --------------------------
	.section	.nv.constant0.triton_poi_fused_cat_9,"a",@progbits
	.sectionflags	@""
	.align	4
.nv.constant0.triton_poi_fused_cat_9:
	.zero		564
